	.headerflags	@"EF_CUDA_TEXMODE_UNIFIED EF_CUDA_64BIT_ADDRESS EF_CUDA_ACCELERATORS EF_CUDA_SM90 EF_CUDA_VIRTUAL_SM(EF_CUDA_SM90)"
	.elftype	@"ET_EXEC"


//--------------------- .nv.info                  --------------------------
	.section	.nv.info,"",@"SHT_CUDA_INFO"
	.align	4


	//----- nvinfo : EIATTR_REGCOUNT
	.align		4
        /*0000*/ 	.byte	0x04, 0x2f
        /*0002*/ 	.short	(.L_1 - .L_0)
	.align		4
.L_0:
        /*0004*/ 	.word	index@(triton_poi_fused_convolution_14)
        /*0008*/ 	.word	0x00000020


	//----- nvinfo : EIATTR_MIN_STACK_SIZE
	.align		4
.L_1:
        /*000c*/ 	.byte	0x04, 0x12
        /*000e*/ 	.short	(.L_3 - .L_2)
	.align		4
.L_2:
        /*0010*/ 	.word	index@(triton_poi_fused_convolution_14)
        /*0014*/ 	.word	0x00000000


	//----- nvinfo : EIATTR_FRAME_SIZE
	.align		4
.L_3:
        /*0018*/ 	.byte	0x04, 0x11
        /*001a*/ 	.short	(.L_5 - .L_4)
	.align		4
.L_4:
        /*001c*/ 	.word	index@(triton_poi_fused_convolution_14)
        /*0020*/ 	.word	0x00000000


	//----- nvinfo : EIATTR_MIN_STACK_SIZE
	.align		4
.L_5:
        /*0024*/ 	.byte	0x04, 0x12
        /*0026*/ 	.short	(.L_7 - .L_6)
	.align		4
.L_6:
        /*0028*/ 	.word	index@(triton_poi_fused_convolution_14)
        /*002c*/ 	.word	0x00000000
.L_7:


//--------------------- .nv.info.triton_poi_fused_convolution_14 --------------------------
	.section	.nv.info.triton_poi_fused_convolution_14,"",@"SHT_CUDA_INFO"
	.sectionflags	@""
	.align	4


	//----- nvinfo : EIATTR_CUDA_API_VERSION
	.align		4
        /*0000*/ 	.byte	0x04, 0x37
        /*0002*/ 	.short	(.L_9 - .L_8)
.L_8:
        /*0004*/ 	.word	0x0000007c


	//----- nvinfo : EIATTR_KPARAM_INFO
	.align		4
.L_9:
        /*0008*/ 	.byte	0x04, 0x17
        /*000a*/ 	.short	(.L_11 - .L_10)
.L_10:
        /*000c*/ 	.word	0x00000000
        /*0010*/ 	.short	0x0004
        /*0012*/ 	.short	0x001c
        /*0014*/ 	.byte	0x00, 0xf0, 0x11, 0x00


	//----- nvinfo : EIATTR_KPARAM_INFO
	.align		4
.L_11:
        /*0018*/ 	.byte	0x04, 0x17
        /*001a*/ 	.short	(.L_13 - .L_12)
.L_12:
        /*001c*/ 	.word	0x00000000
        /*0020*/ 	.short	0x0003
        /*0022*/ 	.short	0x0018
        /*0024*/ 	.byte	0x00, 0xf0, 0x11, 0x00


	//----- nvinfo : EIATTR_KPARAM_INFO
	.align		4
.L_13:
        /*0028*/ 	.byte	0x04, 0x17
        /*002a*/ 	.short	(.L_15 - .L_14)
.L_14:
        /*002c*/ 	.word	0x00000000
        /*0030*/ 	.short	0x0002
        /*0032*/ 	.short	0x0010
        /*0034*/ 	.byte	0x00, 0xf4, 0x21, 0x00


	//----- nvinfo : EIATTR_KPARAM_INFO
	.align		4
.L_15:
        /*0038*/ 	.byte	0x04, 0x17
        /*003a*/ 	.short	(.L_17 - .L_16)
.L_16:
        /*003c*/ 	.word	0x00000000
        /*0040*/ 	.short	0x0001
        /*0042*/ 	.short	0x0008
        /*0044*/ 	.byte	0x00, 0xf4, 0x21, 0x00


	//----- nvinfo : EIATTR_KPARAM_INFO
	.align		4
.L_17:
        /*0048*/ 	.byte	0x04, 0x17
        /*004a*/ 	.short	(.L_19 - .L_18)
.L_18:
        /*004c*/ 	.word	0x00000000
        /*0050*/ 	.short	0x0000
        /*0052*/ 	.short	0x0000
        /*0054*/ 	.byte	0x00, 0xf4, 0x21, 0x00


	//----- nvinfo : EIATTR_SPARSE_MMA_MASK
	.align		4
.L_19:
        /*0058*/ 	.byte	0x03, 0x50
        /*005a*/ 	.short	0x0000


	//----- nvinfo : EIATTR_MAXREG_COUNT
	.align		4
        /*005c*/ 	.byte	0x03, 0x1b
        /*005e*/ 	.short	0x00ff


	//----- nvinfo : EIATTR_EXIT_INSTR_OFFSETS
	.align		4
        /*0060*/ 	.byte	0x04, 0x1c
        /*0062*/ 	.short	(.L_21 - .L_20)


	//   ....[0]....
.L_20:
        /*0064*/ 	.word	0x00000a00


	//   ....[1]....
        /*0068*/ 	.word	0x00000a80


	//----- nvinfo : EIATTR_REQNTID
	.align		4
.L_21:
        /*006c*/ 	.byte	0x04, 0x10
        /*006e*/ 	.short	(.L_23 - .L_22)
.L_22:
        /*0070*/ 	.word	0x00000100
        /*0074*/ 	.word	0x00000001
        /*0078*/ 	.word	0x00000001


	//----- nvinfo : EIATTR_CBANK_PARAM_SIZE
	.align		4
.L_23:
        /*007c*/ 	.byte	0x03, 0x19
        /*007e*/ 	.short	0x0020


	//----- nvinfo : EIATTR_PARAM_CBANK
	.align		4
        /*0080*/ 	.byte	0x04, 0x0a
        /*0082*/ 	.short	(.L_25 - .L_24)
	.align		4
.L_24:
        /*0084*/ 	.word	index@(.nv.constant0.triton_poi_fused_convolution_14)
        /*0088*/ 	.short	0x0210
        /*008a*/ 	.short	0x0020


	//----- nvinfo : EIATTR_SW_WAR
	.align		4
.L_25:
        /*008c*/ 	.byte	0x04, 0x36
        /*008e*/ 	.short	(.L_27 - .L_26)
.L_26:
        /*0090*/ 	.word	0x00000008
.L_27:


//--------------------- .nv.callgraph             --------------------------
	.section	.nv.callgraph,"",@"SHT_CUDA_CALLGRAPH"
	.align	4
	.sectionentsize	8
	.align		4
        /*0000*/ 	.word	0x00000000
	.align		4
        /*0004*/ 	.word	0xffffffff
	.align		4
        /*0008*/ 	.word	0x00000000
	.align		4
        /*000c*/ 	.word	0xfffffffe
	.align		4
        /*0010*/ 	.word	0x00000000
	.align		4
        /*0014*/ 	.word	0xfffffffd
	.align		4
        /*0018*/ 	.word	0x00000000
	.align		4
        /*001c*/ 	.word	0xfffffffc


//--------------------- .text.triton_poi_fused_convolution_14 --------------------------
	.section	.text.triton_poi_fused_convolution_14,"ax",@progbits
	.sectionflags	@"SHF_BARRIERS=1"
	.align	128
        .global         triton_poi_fused_convolution_14
        .type           triton_poi_fused_convolution_14,@function
        .size           triton_poi_fused_convolution_14,(.L_x_1 - triton_poi_fused_convolution_14)
        .other          triton_poi_fused_convolution_14,@"STO_CUDA_ENTRY STV_DEFAULT"
triton_poi_fused_convolution_14:
.text.triton_poi_fused_convolution_14:
[----:B------:R-:W0:Y:S01]  /*0000*/  LDC R1, c[0x0][0x28] ;  /* 0x00000a00ff017b82 */ /* 0x000e220000000800 */
[----:B------:R-:W1:Y:S07]  /*0010*/  S2R R21, SR_CTAID.Y ;  /* 0x0000000000157919 */ /* 0x000e6e0000002600 */
[----:B------:R-:W2:Y:S01]  /*0020*/  LDC.64 R4, c[0x0][0x218] ;  /* 0x00008600ff047b82 */ /* 0x000ea20000000a00 */
[----:B------:R-:W-:Y:S02]  /*0030*/  CS2R R12, SRZ ;  /* 0x00000000000c7805 */ /* 0x000fe4000001ff00 */
[----:B------:R-:W-:Y:S01]  /*0040*/  CS2R R14, SRZ ;  /* 0x00000000000e7805 */ /* 0x000fe2000001ff00 */
[----:B------:R-:W3:Y:S01]  /*0050*/  S2R R2, SR_TID.X ;  /* 0x0000000000027919 */ /* 0x000ee20000002100 */
[----:B------:R-:W-:Y:S01]  /*0060*/  ULDC.64 UR6, c[0x0][0x208] ;  /* 0x0000820000067ab9 */ /* 0x000fe20000000a00 */
[----:B------:R-:W4:Y:S02]  /*0070*/  S2R R3, SR_CTAID.X ;  /* 0x0000000000037919 */ /* 0x000f240000002500 */
[----:B------:R-:W5:Y:S01]  /*0080*/  LDC.64 R26, c[0x0][0x210] ;  /* 0x00008400ff1a7b82 */ /* 0x000f620000000a00 */
[----:B-1----:R-:W-:-:S02]  /*0090*/  IMAD.SHL.U32 R21, R21, 0x10, RZ ;  /* 0x0000001015157824 */ /* 0x002fc400078e00ff */
[----:B---3--:R-:W-:Y:S01]  /*00a0*/  IMAD.SHL.U32 R0, R2, 0x4, RZ ;  /* 0x0000000402007824 */ /* 0x008fe200078e00ff */
[----:B------:R-:W-:-:S04]  /*00b0*/  SHF.R.U32.HI R16, RZ, 0x2, R2 ;  /* 0x00000002ff107819 */ /* 0x000fc80000011602 */
[----:B------:R-:W-:Y:S02]  /*00c0*/  LOP3.LUT R6, R21, 0xc, R0, 0xf8, !PT ;  /* 0x0000000c15067812 */ /* 0x000fe400078ef800 */
[----:B------:R-:W-:Y:S02]  /*00d0*/  SGXT.U32 R16, R16, 0x6 ;  /* 0x000000061010781a */ /* 0x000fe40000000000 */
[C---:B------:R-:W-:Y:S01]  /*00e0*/  ISETP.GE.AND P0, PT, R6.reuse, 0x500, PT ;  /* 0x000005000600780c */ /* 0x040fe20003f06270 */
[----:B------:R-:W-:Y:S01]  /*00f0*/  IMAD.HI R7, R6, 0x66666667, RZ ;  /* 0x6666666706077827 */ /* 0x000fe200078e02ff */
[----:B----4-:R-:W-:-:S04]  /*0100*/  PRMT R16, R16, 0x6540, R3 ;  /* 0x0000654010107816 */ /* 0x010fc80000000003 */
[----:B------:R-:W-:Y:S02]  /*0110*/  SHF.R.U32.HI R8, RZ, 0x1f, R7 ;  /* 0x0000001fff087819 */ /* 0x000fe40000011607 */
[----:B------:R-:W-:Y:S02]  /*0120*/  ISETP.LT.AND P1, PT, R16, 0xb0, !P0 ;  /* 0x000000b01000780c */ /* 0x000fe40004721270 */
[----:B------:R-:W-:-:S05]  /*0130*/  LEA.HI.SX32 R7, R7, R8, 0x19 ;  /* 0x0000000807077211 */ /* 0x000fca00078fcaff */
[----:B------:R-:W-:-:S04]  /*0140*/  IMAD R10, R7, -0x140, R6 ;  /* 0xfffffec0070a7824 */ /* 0x000fc800078e0206 */
[----:B------:R-:W-:Y:S01]  /*0150*/  IMAD R17, R7, 0xdc00, R10 ;  /* 0x0000dc0007117824 */ /* 0x000fe200078e020a */
[----:B------:R-:W-:Y:S01]  /*0160*/  CS2R R6, SRZ ;  /* 0x0000000000067805 */ /* 0x000fe2000001ff00 */
[----:B--2---:R-:W-:Y:S01]  /*0170*/  IMAD.WIDE R10, R10, 0x4, R4 ;  /* 0x000000040a0a7825 */ /* 0x004fe200078e0204 */
[----:B------:R-:W-:-:S03]  /*0180*/  CS2R R4, SRZ ;  /* 0x0000000000047805 */ /* 0x000fc6000001ff00 */
[----:B------:R-:W-:-:S03]  /*0190*/  IMAD R17, R16, 0x140, R17 ;  /* 0x0000014010117824 */ /* 0x000fc600078e0211 */
[----:B------:R-:W2:Y:S01]  /*01a0*/  @!P0 LDG.E.EL.128 R4, desc[UR6][R10.64] ;  /* 0x000000060a048981 */ /* 0x000ea2000c2e1d00 */
[----:B-----5:R-:W-:-:S05]  /*01b0*/  IMAD.WIDE R18, R17, 0x4, R26 ;  /* 0x0000000411127825 */ /* 0x020fca00078e021a */
[----:B------:R1:W2:Y:S01]  /*01c0*/  @P1 LDG.E.EL.128 R12, desc[UR6][R18.64] ;  /* 0x00000006120c1981 */ /* 0x0002a2000c2e1d00 */
[----:B------:R-:W3:Y:S01]  /*01d0*/  S2R R20, SR_TID.X ;  /* 0x0000000000147919 */ /* 0x000ee20000002100 */
[----:B------:R-:W4:Y:S01]  /*01e0*/  S2UR UR5, SR_CgaCtaId ;  /* 0x00000000000579c3 */ /* 0x000f220000008800 */
[C---:B------:R-:W-:Y:S01]  /*01f0*/  LOP3.LUT R9, R16.reuse, 0x40, RZ, 0xfc, !PT ;  /* 0x0000004010097812 */ /* 0x040fe200078efcff */
[----:B------:R-:W-:Y:S01]  /*0200*/  IMAD.SHL.U32 R8, R3, 0x100, RZ ;  /* 0x0000010003087824 */ /* 0x000fe200078e00ff */
[----:B------:R-:W-:Y:S01]  /*0210*/  UMOV UR4, 0x400 ;  /* 0x0000040000047882 */ /* 0x000fe20000000000 */
[----:B------:R-:W-:Y:S02]  /*0220*/  LOP3.LUT R16, R16, 0x80, RZ, 0xfc, !PT ;  /* 0x0000008010107812 */ /* 0x000fe400078efcff */
[----:B------:R-:W-:Y:S02]  /*0230*/  ISETP.LT.AND P1, PT, R9, 0xb0, !P0 ;  /* 0x000000b00900780c */ /* 0x000fe40004721270 */
[----:B------:R-:W-:Y:S01]  /*0240*/  ISETP.LT.AND P2, PT, R8, RZ, !P0 ;  /* 0x000000ff0800720c */ /* 0x000fe20004741270 */
[----:B-1----:R-:W-:Y:S01]  /*0250*/  VIADD R19, R17, 0x5000 ;  /* 0x0000500011137836 */ /* 0x002fe20000000000 */
[----:B------:R-:W-:-:S02]  /*0260*/  ISETP.LT.AND P0, PT, R16, 0xb0, !P0 ;  /* 0x000000b01000780c */ /* 0x000fc40004701270 */
[----:B------:R-:W-:Y:S02]  /*0270*/  CS2R R8, SRZ ;  /* 0x0000000000087805 */ /* 0x000fe4000001ff00 */
[----:B------:R-:W-:Y:S01]  /*0280*/  CS2R R10, SRZ ;  /* 0x00000000000a7805 */ /* 0x000fe2000001ff00 */
[----:B------:R-:W-:-:S05]  /*0290*/  IMAD.WIDE R18, R19, 0x4, R26 ;  /* 0x0000000413127825 */ /* 0x000fca00078e021a */
[----:B------:R2:W5:Y:S01]  /*02a0*/  @P1 LDG.E.EL.128 R8, desc[UR6][R18.64] ;  /* 0x0000000612081981 */ /* 0x000562000c2e1d00 */
[----:B---3--:R-:W-:Y:S01]  /*02b0*/  SHF.R.U32.HI R23, RZ, 0x2, R20 ;  /* 0x00000002ff177819 */ /* 0x008fe20000011614 */
[----:B------:R-:W-:Y:S01]  /*02c0*/  IMAD.SHL.U32 R20, R20, 0x400, RZ ;  /* 0x0000040014147824 */ /* 0x000fe200078e00ff */
[----:B----4-:R-:W-:-:S04]  /*02d0*/  UPRMT UR4, UR5, 0x654, UR4 ;  /* 0x0000065405047896 */ /* 0x010fc80008000004 */
[----:B------:R-:W-:Y:S02]  /*02e0*/  LOP3.LUT R22, R20, 0xc00, RZ, 0xc0, !PT ;  /* 0x00000c0014167812 */ /* 0x000fe400078ec0ff */
[----:B------:R-:W-:Y:S02]  /*02f0*/  SGXT.U32 R23, R23, 0x6 ;  /* 0x000000061717781a */ /* 0x000fe40000000000 */
[C---:B------:R-:W-:Y:S02]  /*0300*/  LOP3.LUT R24, R22.reuse, 0x200, RZ, 0xfc, !PT ;  /* 0x0000020016187812 */ /* 0x040fe400078efcff */
[C---:B------:R-:W-:Y:S02]  /*0310*/  LOP3.LUT R16, R22.reuse, 0x100, RZ, 0xfc, !PT ;  /* 0x0000010016107812 */ /* 0x040fe400078efcff */
[C---:B------:R-:W-:Y:S02]  /*0320*/  LOP3.LUT R20, R22.reuse, R23, RZ, 0xfc, !PT ;  /* 0x0000001716147212 */ /* 0x040fe400078efcff */
[----:B------:R-:W-:-:S02]  /*0330*/  LOP3.LUT R28, R22, 0x300, RZ, 0xfc, !PT ;  /* 0x00000300161c7812 */ /* 0x000fc400078efcff */
[----:B------:R-:W-:Y:S02]  /*0340*/  LEA.HI R29, R24, UR4, RZ, 0x1a ;  /* 0x00000004181d7c11 */ /* 0x000fe4000f8fd0ff */
[----:B------:R-:W-:Y:S02]  /*0350*/  LEA.HI R23, R22, UR4, RZ, 0x1a ;  /* 0x0000000416177c11 */ /* 0x000fe4000f8fd0ff */
[----:B------:R-:W-:Y:S01]  /*0360*/  LEA.HI R25, R16, UR4, RZ, 0x1a ;  /* 0x0000000410197c11 */ /* 0x000fe2000f8fd0ff */
[----:B------:R-:W-:Y:S01]  /*0370*/  IMAD R22, R20, 0x4, R29 ;  /* 0x0000000414167824 */ /* 0x000fe200078e021d */
[----:B------:R-:W-:Y:S01]  /*0380*/  LEA.HI R28, R28, UR4, RZ, 0x1a ;  /* 0x000000041c1c7c11 */ /* 0x000fe2000f8fd0ff */
[C---:B------:R-:W-:Y:S02]  /*0390*/  VIADD R29, R17.reuse, 0xa000 ;  /* 0x0000a000111d7836 */ /* 0x040fe40000000000 */
[----:B------:R-:W-:Y:S02]  /*03a0*/  VIADD R17, R17, 0xf000 ;  /* 0x0000f00011117836 */ /* 0x000fe40000000000 */
[----:B------:R-:W-:-:S02]  /*03b0*/  IMAD R23, R20, 0x4, R23 ;  /* 0x0000000414177824 */ /* 0x000fc400078e0217 */
[C---:B------:R-:W-:Y:S02]  /*03c0*/  IMAD R24, R20.reuse, 0x4, R25 ;  /* 0x0000000414187824 */ /* 0x040fe400078e0219 */
[----:B------:R-:W-:Y:S02]  /*03d0*/  IMAD R20, R20, 0x4, R28 ;  /* 0x0000000414147824 */ /* 0x000fe400078e021c */
[----:B------:R-:W-:-:S04]  /*03e0*/  IMAD.WIDE R28, R29, 0x4, R26 ;  /* 0x000000041d1c7825 */ /* 0x000fc800078e021a */
[----:B------:R-:W-:-:S04]  /*03f0*/  IMAD.WIDE R26, R17, 0x4, R26 ;  /* 0x00000004111a7825 */ /* 0x000fc800078e021a */
[----:B--2---:R-:W-:Y:S01]  /*0400*/  FADD R18, R4, R12 ;  /* 0x0000000c04127221 */ /* 0x004fe20000000000 */
[----:B------:R-:W-:Y:S01]  /*0410*/  FADD R19, R5, R13 ;  /* 0x0000000d05137221 */ /* 0x000fe20000000000 */
[----:B------:R-:W-:Y:S01]  /*0420*/  FADD R25, R6, R14 ;  /* 0x0000000e06197221 */ /* 0x000fe20000000000 */
[----:B------:R-:W-:Y:S01]  /*0430*/  FADD R17, R7, R15 ;  /* 0x0000000f07117221 */ /* 0x000fe20000000000 */
[----:B------:R-:W-:Y:S01]  /*0440*/  CS2R R12, SRZ ;  /* 0x00000000000c7805 */ /* 0x000fe2000001ff00 */
[----:B------:R-:W-:Y:S01]  /*0450*/  STS [R23], R18 ;  /* 0x0000001217007388 */ /* 0x000fe20000000800 */
[----:B------:R-:W-:-:S03]  /*0460*/  CS2R R14, SRZ ;  /* 0x00000000000e7805 */ /* 0x000fc6000001ff00 */
[----:B------:R1:W-:Y:S04]  /*0470*/  STS [R24+0x400], R19 ;  /* 0x0004001318007388 */ /* 0x0003e80000000800 */
[----:B------:R-:W-:Y:S04]  /*0480*/  STS [R22+0x800], R25 ;  /* 0x0008001916007388 */ /* 0x000fe80000000800 */
[----:B------:R2:W-:Y:S01]  /*0490*/  STS [R20+0xc00], R17 ;  /* 0x000c001114007388 */ /* 0x0005e20000000800 */
[----:B-1----:R-:W-:-:S03]  /*04a0*/  CS2R R18, SRZ ;  /* 0x0000000000127805 */ /* 0x002fc6000001ff00 */
[----:B------:R-:W3:Y:S01]  /*04b0*/  @P0 LDG.E.EL.128 R12, desc[UR6][R28.64] ;  /* 0x000000061c0c0981 */ /* 0x000ee2000c2e1d00 */
[----:B--2---:R-:W-:-:S06]  /*04c0*/  CS2R R16, SRZ ;  /* 0x0000000000107805 */ /* 0x004fcc000001ff00 */
[----:B------:R1:W2:Y:S01]  /*04d0*/  @P2 LDG.E.EL.128 R16, desc[UR6][R26.64] ;  /* 0x000000061a102981 */ /* 0x0002a2000c2e1d00 */
[----:B-----5:R-:W-:Y:S01]  /*04e0*/  FADD R8, R4, R8 ;  /* 0x0000000804087221 */ /* 0x020fe20000000000 */
[----:B------:R-:W-:Y:S01]  /*04f0*/  FADD R9, R5, R9 ;  /* 0x0000000905097221 */ /* 0x000fe20000000000 */
[----:B------:R-:W-:Y:S01]  /*0500*/  FADD R25, R6, R10 ;  /* 0x0000000a06197221 */ /* 0x000fe20000000000 */
[----:B------:R-:W-:Y:S02]  /*0510*/  FADD R11, R7, R11 ;  /* 0x0000000b070b7221 */ /* 0x000fe40000000000 */
[----:B------:R-:W-:Y:S04]  /*0520*/  STS [R23+0x100], R8 ;  /* 0x0001000817007388 */ /* 0x000fe80000000800 */
[----:B------:R4:W-:Y:S04]  /*0530*/  STS [R24+0x500], R9 ;  /* 0x0005000918007388 */ /* 0x0009e80000000800 */
[----:B------:R-:W-:Y:S04]  /*0540*/  STS [R22+0x900], R25 ;  /* 0x0009001916007388 */ /* 0x000fe80000000800 */
[----:B------:R-:W-:Y:S01]  /*0550*/  STS [R20+0xd00], R11 ;  /* 0x000d000b14007388 */ /* 0x000fe20000000800 */
[----:B----4-:R-:W-:Y:S01]  /*0560*/  SHF.R.U32.HI R9, RZ, 0x8, R0 ;  /* 0x00000008ff097819 */ /* 0x010fe20000011600 */
[----:B---3--:R-:W-:Y:S01]  /*0570*/  FADD R12, R4, R12 ;  /* 0x0000000c040c7221 */ /* 0x008fe20000000000 */
[----:B------:R-:W-:Y:S01]  /*0580*/  FADD R13, R5, R13 ;  /* 0x0000000d050d7221 */ /* 0x000fe20000000000 */
[----:B-1----:R-:W-:Y:S01]  /*0590*/  FADD R27, R6, R14 ;  /* 0x0000000e061b7221 */ /* 0x002fe20000000000 */
[----:B------:R-:W-:-:S02]  /*05a0*/  FADD R15, R7, R15 ;  /* 0x0000000f070f7221 */ /* 0x000fc40000000000 */
[----:B------:R-:W-:Y:S04]  /*05b0*/  STS [R23+0x200], R12 ;  /* 0x0002000c17007388 */ /* 0x000fe80000000800 */
[----:B------:R-:W-:Y:S01]  /*05c0*/  STS [R24+0x600], R13 ;  /* 0x0006000d18007388 */ /* 0x000fe20000000800 */
[----:B--2---:R-:W-:Y:S01]  /*05d0*/  FADD R4, R4, R16 ;  /* 0x0000001004047221 */ /* 0x004fe20000000000 */
[----:B------:R-:W-:Y:S01]  /*05e0*/  FADD R17, R5, R17 ;  /* 0x0000001105117221 */ /* 0x000fe20000000000 */
[----:B------:R-:W-:Y:S01]  /*05f0*/  FADD R5, R6, R18 ;  /* 0x0000001206057221 */ /* 0x000fe20000000000 */
[----:B------:R-:W-:Y:S01]  /*0600*/  STS [R22+0xa00], R27 ;  /* 0x000a001b16007388 */ /* 0x000fe20000000800 */
[----:B------:R-:W-:-:S03]  /*0610*/  FADD R19, R7, R19 ;  /* 0x0000001307137221 */ /* 0x000fc60000000000 */
[----:B------:R-:W-:Y:S01]  /*0620*/  STS [R20+0xe00], R15 ;  /* 0x000e000f14007388 */ /* 0x000fe20000000800 */
[----:B------:R-:W-:-:S03]  /*0630*/  LOP3.LUT R16, R0, 0x3fc, RZ, 0xc0, !PT ;  /* 0x000003fc00107812 */ /* 0x000fc600078ec0ff */
[----:B------:R-:W-:Y:S04]  /*0640*/  STS [R23+0x300], R4 ;  /* 0x0003000417007388 */ /* 0x000fe80000000800 */
[----:B------:R-:W-:Y:S04]  /*0650*/  STS [R24+0x700], R17 ;  /* 0x0007001118007388 */ /* 0x000fe80000000800 */
[----:B------:R-:W-:Y:S04]  /*0660*/  STS [R22+0xb00], R5 ;  /* 0x000b000516007388 */ /* 0x000fe80000000800 */
[----:B------:R1:W-:Y:S01]  /*0670*/  STS [R20+0xf00], R19 ;  /* 0x000f001314007388 */ /* 0x0003e20000000800 */
[----:B------:R-:W-:-:S02]  /*0680*/  LOP3.LUT R6, R16, 0x400, RZ, 0xfc, !PT ;  /* 0x0000040010067812 */ /* 0x000fc400078efcff */
[----:B------:R-:W-:Y:S02]  /*0690*/  LOP3.LUT R7, R16, 0x800, RZ, 0xfc, !PT ;  /* 0x0000080010077812 */ /* 0x000fe400078efcff */
[----:B------:R-:W-:Y:S02]  /*06a0*/  SHF.R.U32.HI R6, RZ, 0x6, R6 ;  /* 0x00000006ff067819 */ /* 0x000fe40000011606 */
[----:B------:R-:W-:Y:S02]  /*06b0*/  SHF.R.U32.HI R8, RZ, 0x6, R7 ;  /* 0x00000006ff087819 */ /* 0x000fe40000011607 */
[----:B------:R-:W-:Y:S01]  /*06c0*/  SGXT.U32 R7, R9, 0x2 ;  /* 0x000000020907781a */ /* 0x000fe20000000000 */
[----:B-1----:R-:W1:Y:S01]  /*06d0*/  LDC.64 R18, c[0x0][0x220] ;  /* 0x00008800ff127b82 */ /* 0x002e620000000a00 */
[----:B------:R-:W-:Y:S02]  /*06e0*/  LOP3.LUT R6, R6, 0x1c, RZ, 0xc0, !PT ;  /* 0x0000001c06067812 */ /* 0x000fe400078ec0ff */
[----:B------:R-:W-:-:S02]  /*06f0*/  LOP3.LUT R8, R8, 0x2c, RZ, 0xc0, !PT ;  /* 0x0000002c08087812 */ /* 0x000fc400078ec0ff */
[----:B------:R-:W-:Y:S02]  /*0700*/  LOP3.LUT R4, R7, 0x3fc, R0, 0xf8, !PT ;  /* 0x000003fc07047812 */ /* 0x000fe400078ef800 */
[----:B------:R-:W-:Y:S01]  /*0710*/  LEA R7, R7, UR4, 0x2 ;  /* 0x0000000407077c11 */ /* 0x000fe2000f8e10ff */
[----:B------:R-:W-:Y:S01]  /*0720*/  VIADD R9, R6, UR4 ;  /* 0x0000000406097c36 */ /* 0x000fe20008000000 */
[----:B------:R-:W-:Y:S01]  /*0730*/  LEA R4, R4, UR4, 0x2 ;  /* 0x0000000404047c11 */ /* 0x000fe2000f8e10ff */
[----:B------:R-:W-:Y:S01]  /*0740*/  BAR.SYNC.DEFER_BLOCKING 0x0 ;  /* 0x0000000000007b1d */ /* 0x000fe20000010000 */
[----:B------:R-:W-:Y:S02]  /*0750*/  VIADD R11, R8, UR4 ;  /* 0x00000004080b7c36 */ /* 0x000fe40008000000 */
[C---:B------:R-:W-:Y:S02]  /*0760*/  IMAD R17, R16.reuse, 0x4, R7 ;  /* 0x0000000410117824 */ /* 0x040fe400078e0207 */
[----:B------:R-:W-:-:S02]  /*0770*/  IMAD R22, R16, 0x4, R9 ;  /* 0x0000000410167824 */ /* 0x000fc400078e0209 */
[----:B------:R-:W-:Y:S01]  /*0780*/  IMAD R23, R16, 0x4, R11 ;  /* 0x0000000410177824 */ /* 0x000fe200078e020b */
[----:B------:R-:W-:Y:S02]  /*0790*/  SHF.R.U32.HI R20, RZ, 0x6, R2 ;  /* 0x00000006ff147819 */ /* 0x000fe40000011602 */
[----:B------:R-:W-:Y:S02]  /*07a0*/  LOP3.LUT R2, R0, 0xfc, RZ, 0xc0, !PT ;  /* 0x000000fc00027812 */ /* 0x000fe400078ec0ff */
[----:B------:R-:W-:Y:S01]  /*07b0*/  SGXT.U32 R0, R20, 0x2 ;  /* 0x000000021400781a */ /* 0x000fe20000000000 */
[----:B------:R-:W-:Y:S04]  /*07c0*/  LDS R4, [R4] ;  /* 0x0000000004047984 */ /* 0x000fe80000000800 */
[----:B------:R-:W-:Y:S04]  /*07d0*/  LDS R5, [R17+0x4] ;  /* 0x0000040011057984 */ /* 0x000fe80000000800 */
[----:B------:R-:W-:Y:S04]  /*07e0*/  LDS R6, [R17+0x8] ;  /* 0x0000080011067984 */ /* 0x000fe80000000800 */
[----:B------:R2:W3:Y:S04]  /*07f0*/  LDS R7, [R17+0xc] ;  /* 0x00000c0011077984 */ /* 0x0004e80000000800 */
[----:B------:R-:W-:Y:S04]  /*0800*/  LDS R8, [R22+0x1000] ;  /* 0x0010000016087984 */ /* 0x000fe80000000800 */
[----:B------:R-:W-:Y:S04]  /*0810*/  LDS R9, [R22+0x1004] ;  /* 0x0010040016097984 */ /* 0x000fe80000000800 */
[----:B------:R-:W-:Y:S04]  /*0820*/  LDS R10, [R22+0x1008] ;  /* 0x00100800160a7984 */ /* 0x000fe80000000800 */
[----:B------:R-:W4:Y:S04]  /*0830*/  LDS R11, [R22+0x100c] ;  /* 0x00100c00160b7984 */ /* 0x000f280000000800 */
[----:B------:R-:W-:Y:S04]  /*0840*/  LDS R12, [R23+0x2000] ;  /* 0x00200000170c7984 */ /* 0x000fe80000000800 */
[----:B------:R-:W-:Y:S04]  /*0850*/  LDS R13, [R23+0x2004] ;  /* 0x00200400170d7984 */ /* 0x000fe80000000800 */
[----:B------:R-:W-:Y:S04]  /*0860*/  LDS R14, [R23+0x2008] ;  /* 0x00200800170e7984 */ /* 0x000fe80000000800 */
[----:B------:R5:W4:Y:S01]  /*0870*/  LDS R15, [R23+0x200c] ;  /* 0x00200c00170f7984 */ /* 0x000b220000000800 */
[----:B------:R-:W-:-:S02]  /*0880*/  PRMT R3, R2, 0x6540, R3 ;  /* 0x0000654002037816 */ /* 0x000fc40000000003 */
[----:B------:R-:W-:Y:S02]  /*0890*/  LOP3.LUT R0, R21, R0, RZ, 0xfc, !PT ;  /* 0x0000000015007212 */ /* 0x000fe400078efcff */
[----:B------:R-:W-:Y:S02]  /*08a0*/  ISETP.GE.AND P0, PT, R3, 0xb0, PT ;  /* 0x000000b00300780c */ /* 0x000fe40003f06270 */
[----:B------:R-:W-:Y:S02]  /*08b0*/  LOP3.LUT R2, R0, 0x4, RZ, 0xfc, !PT ;  /* 0x0000000400027812 */ /* 0x000fe400078efcff */
[----:B------:R-:W-:Y:S01]  /*08c0*/  LOP3.LUT R20, R16, 0xc00, RZ, 0xfc, !PT ;  /* 0x00000c0010147812 */ /* 0x000fe200078efcff */
[----:B--2---:R-:W-:Y:S01]  /*08d0*/  IMAD R17, R0, 0xb0, R3 ;  /* 0x000000b000117824 */ /* 0x004fe200078e0203 */
[----:B------:R-:W-:Y:S02]  /*08e0*/  ISETP.LT.AND P1, PT, R2, 0x500, !P0 ;  /* 0x000005000200780c */ /* 0x000fe40004721270 */
[----:B------:R-:W-:-:S02]  /*08f0*/  LOP3.LUT R2, R0, 0x8, RZ, 0xfc, !PT ;  /* 0x0000000800027812 */ /* 0x000fc400078efcff */
[C---:B------:R-:W-:Y:S02]  /*0900*/  ISETP.LT.AND P2, PT, R0.reuse, 0x500, !P0 ;  /* 0x000005000000780c */ /* 0x040fe40004741270 */
[----:B------:R-:W-:Y:S02]  /*0910*/  SHF.R.U32.HI R20, RZ, 0x6, R20 ;  /* 0x00000006ff147819 */ /* 0x000fe40000011614 */
[----:B------:R-:W-:Y:S02]  /*0920*/  LOP3.LUT R0, R0, 0xc, RZ, 0xfc, !PT ;  /* 0x0000000c00007812 */ /* 0x000fe400078efcff */
[----:B------:R-:W-:Y:S02]  /*0930*/  ISETP.LT.AND P3, PT, R2, 0x500, !P0 ;  /* 0x000005000200780c */ /* 0x000fe40004761270 */
[----:B------:R-:W-:Y:S02]  /*0940*/  LOP3.LUT R20, R20, 0x3c, RZ, 0xc0, !PT ;  /* 0x0000003c14147812 */ /* 0x000fe400078ec0ff */
[----:B------:R-:W-:Y:S01]  /*0950*/  ISETP.LT.AND P0, PT, R0, 0x500, !P0 ;  /* 0x000005000000780c */ /* 0x000fe20004701270 */
[----:B------:R-:W-:-:S02]  /*0960*/  VIADD R21, R17, 0x2c0 ;  /* 0x000002c011157836 */ /* 0x000fc40000000000 */
[C---:B-----5:R-:W-:Y:S02]  /*0970*/  VIADD R23, R17.reuse, 0x580 ;  /* 0x0000058011177836 */ /* 0x060fe40000000000 */
[----:B-1----:R-:W-:-:S04]  /*0980*/  IMAD.WIDE R2, R17, 0x4, R18 ;  /* 0x0000000411027825 */ /* 0x002fc800078e0212 */
[----:B------:R-:W-:Y:S02]  /*0990*/  VIADD R25, R20, UR4 ;  /* 0x0000000414197c36 */ /* 0x000fe40008000000 */
[--C-:B------:R-:W-:Y:S01]  /*09a0*/  IMAD.WIDE R20, R21, 0x4, R18.reuse ;  /* 0x0000000415147825 */ /* 0x100fe200078e0212 */
[----:B---3--:R1:W-:Y:S03]  /*09b0*/  @P2 STG.E.128 desc[UR6][R2.64], R4 ;  /* 0x0000000402002986 */ /* 0x0083e6000c101d06 */
[----:B------:R-:W-:Y:S01]  /*09c0*/  IMAD.WIDE R22, R23, 0x4, R18 ;  /* 0x0000000417167825 */ /* 0x000fe200078e0212 */
[----:B----4-:R1:W-:Y:S04]  /*09d0*/  @P1 STG.E.128 desc[UR6][R20.64], R8 ;  /* 0x0000000814001986 */ /* 0x0103e8000c101d06 */
[----:B0-----:R1:W-:Y:S01]  /*09e0*/  @P3 STG.E.128 desc[UR6][R22.64], R12 ;  /* 0x0000000c16003986 */ /* 0x0013e2000c101d06 */
[----:B------:R-:W-:Y:S01]  /*09f0*/  IMAD R25, R16, 0x4, R25 ;  /* 0x0000000410197824 */ /* 0x000fe200078e0219 */
[----:B------:R-:W-:Y:S06]  /*0a00*/  @!P0 EXIT ;  /* 0x000000000000894d */ /* 0x000fec0003800000 */
[----:B-1----:R-:W-:Y:S01]  /*0a10*/  LDS R4, [R25+0x3000] ;  /* 0x0030000019047984 */ /* 0x002fe20000000800 */
[----:B------:R-:W-:-:S03]  /*0a20*/  VIADD R17, R17, 0x840 ;  /* 0x0000084011117836 */ /* 0x000fc60000000000 */
[----:B------:R-:W-:Y:S01]  /*0a30*/  LDS R5, [R25+0x3004] ;  /* 0x0030040019057984 */ /* 0x000fe20000000800 */
[----:B------:R-:W-:-:S03]  /*0a40*/  IMAD.WIDE R18, R17, 0x4, R18 ;  /* 0x0000000411127825 */ /* 0x000fc600078e0212 */
[----:B------:R-:W-:Y:S04]  /*0a50*/  LDS R6, [R25+0x3008] ;  /* 0x0030080019067984 */ /* 0x000fe80000000800 */
[----:B------:R-:W0:Y:S04]  /*0a60*/  LDS R7, [R25+0x300c] ;  /* 0x00300c0019077984 */ /* 0x000e280000000800 */
[----:B0-----:R-:W-:Y:S01]  /*0a70*/  STG.E.128 desc[UR6][R18.64], R4 ;  /* 0x0000000412007986 */ /* 0x001fe2000c101d06 */
[----:B------:R-:W-:Y:S05]  /*0a80*/  EXIT ;  /* 0x000000000000794d */ /* 0x000fea0003800000 */
.L_x_0:
[----:B------:R-:W-:-:S00]  /*0a90*/  BRA `(.L_x_0) ;  /* 0xfffffffc00fc7947 */ /* 0x000fc0000383ffff */
[----:B------:R-:W-:-:S00]  /*0aa0*/  NOP ;  /* 0x0000000000007918 */ /* 0x000fc00000000000 */
        /* <DEDUP_REMOVED lines=13> */
.L_x_1:


//--------------------- .nv.shared.triton_poi_fused_convolution_14 --------------------------
	.section	.nv.shared.triton_poi_fused_convolution_14,"aw",@nobits
	.sectionflags	@""
	.align	16
	.zero		1024


//--------------------- .nv.constant0.triton_poi_fused_convolution_14 --------------------------
	.section	.nv.constant0.triton_poi_fused_convolution_14,"a",@progbits
	.sectionflags	@""
	.align	4
.nv.constant0.triton_poi_fused_convolution_14:
	.zero		560
